//
// Generated by NVIDIA NVVM Compiler
//
// Compiler Build ID: CL-36424714
// Cuda compilation tools, release 13.0, V13.0.88
// Based on NVVM 20.0.0
//

.version 9.0
.target sm_100
.address_size 64

	// .globl	_Z18pinnedMemoryKernelPf
.extern .func  (.param .b32 func_retval0) vprintf
(
	.param .b64 vprintf_param_0,
	.param .b64 vprintf_param_1
)
;
.global .align 1 .b8 $str[29] = {116, 104, 114, 101, 97, 100, 32, 105, 100, 32, 45, 62, 32, 37, 100, 44, 32, 100, 97, 116, 97, 32, 45, 62, 32, 37, 102, 10};

.visible .entry _Z18pinnedMemoryKernelPf(
	.param .u64 .ptr .align 1 _Z18pinnedMemoryKernelPf_param_0
)
{
	.local .align 16 .b8 	__local_depot0[16];
	.reg .b64 	%SP;
	.reg .b64 	%SPL;
	.reg .b32 	%r<4>;
	.reg .b32 	%f<2>;
	.reg .b64 	%rd<9>;
	.reg .b64 	%fd<2>;

	mov.u64 	%SPL, __local_depot0;
	cvta.local.u64 	%SP, %SPL;
	ld.param.u64 	%rd1, [_Z18pinnedMemoryKernelPf_param_0];
	cvta.to.global.u64 	%rd2, %rd1;
	add.u64 	%rd3, %SP, 0;
	add.u64 	%rd4, %SPL, 0;
	mov.u32 	%r1, %tid.x;
	mul.wide.u32 	%rd5, %r1, 4;
	add.s64 	%rd6, %rd2, %rd5;
	ld.global.f32 	%f1, [%rd6];
	cvt.f64.f32 	%fd1, %f1;
	st.local.u32 	[%rd4], %r1;
	st.local.f64 	[%rd4+8], %fd1;
	mov.u64 	%rd7, $str;
	cvta.global.u64 	%rd8, %rd7;
	{ // callseq 0, 0
	.param .b64 param0;
	st.param.b64 	[param0], %rd8;
	.param .b64 param1;
	st.param.b64 	[param1], %rd3;
	.param .b32 retval0;
	call.uni (retval0), 
	vprintf, 
	(
	param0, 
	param1
	);
	ld.param.b32 	%r2, [retval0];
	} // callseq 0
	ret;

}


// ===== COMPILED SASS (sm_100) =====

	.target	sm_100

	.elftype	@"ET_EXEC"


//--------------------- .note.nv.tkinfo           --------------------------
	.section	.note.nv.tkinfo,"",@"SHT_NOTE"
	.sectionflags	@"SHF_NOTE_NV_TKINFO"
	.tkinfo
        /*0018*/ 	.word	0x00000002
        /*0030*/ 	.string	""
        /*0030*/ 	.string	"ptxas"
        /*0030*/ 	.string	"Cuda compilation tools, release 13.0, V13.0.88"
        /*0030*/ 	.string	"Build cuda_13.0.r13.0/compiler.36424714_0"
        /*0030*/ 	.string	"-arch sm_100 -m 64 "



//--------------------- .note.nv.cuinfo           --------------------------
	.section	.note.nv.cuinfo,"",@"SHT_NOTE"
	.sectionflags	@"SHF_NOTE_NV_CUINFO"
        /*0018*/ 	.short	0x0002
        /*001a*/ 	.short	0x0064
        /*001c*/ 	.short	0x0082
	.zero		2


//--------------------- .nv.info                  --------------------------
	.section	.nv.info,"",@"SHT_CUDA_INFO"
	.align	4


	//----- nvinfo : EIATTR_REGCOUNT
	.align		4
        /*0000*/ 	.byte	0x04, 0x2f
        /*0002*/ 	.short	(.L_2 - .L_1)
	.align		4
.L_1:
        /*0004*/ 	.word	index@(_Z18pinnedMemoryKernelPf)
        /*0008*/ 	.word	0x00000018


	//----- nvinfo : EIATTR_FRAME_SIZE
	.align		4
.L_2:
        /*000c*/ 	.byte	0x04, 0x11
        /*000e*/ 	.short	(.L_4 - .L_3)
	.align		4
.L_3:
        /*0010*/ 	.word	index@(_Z18pinnedMemoryKernelPf)
        /*0014*/ 	.word	0x00000010


	//----- nvinfo : EIATTR_MIN_STACK_SIZE
	.align		4
.L_4:
        /*0018*/ 	.byte	0x04, 0x12
        /*001a*/ 	.short	(.L_6 - .L_5)
	.align		4
.L_5:
        /*001c*/ 	.word	index@(_Z18pinnedMemoryKernelPf)
        /*0020*/ 	.word	0x00000010
.L_6:


//--------------------- .nv.compat                --------------------------
	.section	.nv.compat,"",@"SHT_CUDA_COMPAT_INFO"
	.align	4
        /*0000*/ 	.byte	0x02, 0x09, 0x00, 0x00, 0x02, 0x02, 0x01, 0x00, 0x02, 0x05, 0x05, 0x00, 0x03, 0x07, 0x01, 0x01
        /*0010*/ 	.byte	0x02, 0x03, 0x00, 0x00, 0x02, 0x06, 0x01, 0x00, 0x04, 0x0b, 0x08, 0x00, 0x09, 0x00, 0x00, 0x00
        /*0020*/ 	.byte	0x00, 0x00, 0x00, 0x00


//--------------------- .nv.info._Z18pinnedMemoryKernelPf --------------------------
	.section	.nv.info._Z18pinnedMemoryKernelPf,"",@"SHT_CUDA_INFO"
	.sectionflags	@""
	.align	4


	//----- nvinfo : EIATTR_CUDA_API_VERSION
	.align		4
        /*0000*/ 	.byte	0x04, 0x37
        /*0002*/ 	.short	(.L_8 - .L_7)
.L_7:
        /*0004*/ 	.word	0x00000082


	//----- nvinfo : EIATTR_KPARAM_INFO
	.align		4
.L_8:
        /*0008*/ 	.byte	0x04, 0x17
        /*000a*/ 	.short	(.L_10 - .L_9)
.L_9:
        /*000c*/ 	.word	0x00000000
        /*0010*/ 	.short	0x0000
        /*0012*/ 	.short	0x0000
        /*0014*/ 	.byte	0x00, 0xf5, 0x21, 0x00


	//----- nvinfo : EIATTR_SPARSE_MMA_MASK
	.align		4
.L_10:
        /*0018*/ 	.byte	0x03, 0x50
        /*001a*/ 	.short	0x0000


	//----- nvinfo : EIATTR_MAXREG_COUNT
	.align		4
        /*001c*/ 	.byte	0x03, 0x1b
        /*001e*/ 	.short	0x00ff


	//----- nvinfo : EIATTR_EXTERNS
	.align		4
        /*0020*/ 	.byte	0x04, 0x0f
        /*0022*/ 	.short	(.L_12 - .L_11)


	//   ....[0]....
	.align		4
.L_11:
        /*0024*/ 	.word	index@(vprintf)


	//----- nvinfo : EIATTR_MERCURY_ISA_VERSION
	.align		4
.L_12:
        /*0028*/ 	.byte	0x03, 0x5f
        /*002a*/ 	.short	0x0101


	//----- nvinfo : EIATTR_VRC_CTA_INIT_COUNT
	.align		4
        /*002c*/ 	.byte	0x02, 0x4a
	.zero		1
	.zero		1


	//----- nvinfo : EIATTR_SYSCALL_OFFSETS
	.align		4
        /*0030*/ 	.byte	0x04, 0x46
        /*0032*/ 	.short	(.L_14 - .L_13)


	//   ....[0]....
.L_13:
        /*0034*/ 	.word	0x00000140


	//----- nvinfo : EIATTR_EXIT_INSTR_OFFSETS
	.align		4
.L_14:
        /*0038*/ 	.byte	0x04, 0x1c
        /*003a*/ 	.short	(.L_16 - .L_15)


	//   ....[0]....
.L_15:
        /*003c*/ 	.word	0x00000150


	//----- nvinfo : EIATTR_CBANK_PARAM_SIZE
	.align		4
.L_16:
        /*0040*/ 	.byte	0x03, 0x19
        /*0042*/ 	.short	0x0008


	//----- nvinfo : EIATTR_PARAM_CBANK
	.align		4
        /*0044*/ 	.byte	0x04, 0x0a
        /*0046*/ 	.short	(.L_18 - .L_17)
	.align		4
.L_17:
        /*0048*/ 	.word	index@(.nv.constant0._Z18pinnedMemoryKernelPf)
        /*004c*/ 	.short	0x0380
        /*004e*/ 	.short	0x0008


	//----- nvinfo : EIATTR_SW_WAR
	.align		4
.L_18:
        /*0050*/ 	.byte	0x04, 0x36
        /*0052*/ 	.short	(.L_20 - .L_19)
.L_19:
        /*0054*/ 	.word	0x00000008
.L_20:


//--------------------- .nv.callgraph             --------------------------
	.section	.nv.callgraph,"",@"SHT_CUDA_CALLGRAPH"
	.align	4
	.sectionentsize	8
	.align		4
        /*0000*/ 	.word	0x00000000
	.align		4
        /*0004*/ 	.word	0xffffffff
	.align		4
        /*0008*/ 	.word	index@(_Z18pinnedMemoryKernelPf)
	.align		4
        /*000c*/ 	.word	index@(vprintf)
	.align		4
        /*0010*/ 	.word	0x00000000
	.align		4
        /*0014*/ 	.word	0xfffffffe
	.align		4
        /*0018*/ 	.word	0x00000000
	.align		4
        /*001c*/ 	.word	0xfffffffd
	.align		4
        /*0020*/ 	.word	0x00000000
	.align		4
        /*0024*/ 	.word	0xfffffffc


//--------------------- .nv.constant4             --------------------------
	.section	.nv.constant4,"a",@progbits
	.align	8
	.align		8
.nv.constant4:
        /*0000*/ 	.dword	vprintf
	.align		8
        /*0008*/ 	.dword	$str


//--------------------- .text._Z18pinnedMemoryKernelPf --------------------------
	.section	.text._Z18pinnedMemoryKernelPf,"ax",@progbits
	.align	128
        .global         _Z18pinnedMemoryKernelPf
        .type           _Z18pinnedMemoryKernelPf,@function
        .size           _Z18pinnedMemoryKernelPf,(.L_x_2 - _Z18pinnedMemoryKernelPf)
        .other          _Z18pinnedMemoryKernelPf,@"STO_CUDA_ENTRY STV_DEFAULT"
_Z18pinnedMemoryKernelPf:
.text._Z18pinnedMemoryKernelPf:
[----:B------:R-:W0:Y:S01]  /*0000*/  LDC R1, c[0x0][0x37c] ;  /* 0x0000df00ff017b82 */ /* 0x000e220000000800 */
[----:B------:R-:W1:Y:S07]  /*0010*/  S2R R12, SR_TID.X ;  /* 0x00000000000c7919 */ /* 0x000e6e0000002100 */
[----:B------:R-:W1:Y:S01]  /*0020*/  LDC.64 R2, c[0x0][0x380] ;  /* 0x0000e000ff027b82 */ /* 0x000e620000000a00 */
[----:B------:R-:W2:Y:S01]  /*0030*/  LDCU.64 UR4, c[0x0][0x358] ;  /* 0x00006b00ff0477ac */ /* 0x000ea20008000a00 */
[----:B0-----:R-:W-:Y:S01]  /*0040*/  VIADD R1, R1, 0xfffffff0 ;  /* 0xfffffff001017836 */ /* 0x001fe20000000000 */
[----:B------:R-:W0:Y:S01]  /*0050*/  LDCU.64 UR6, c[0x4][0x8] ;  /* 0x01000100ff0677ac */ /* 0x000e220008000a00 */
[----:B-1----:R-:W-:-:S06]  /*0060*/  IMAD.WIDE.U32 R2, R12, 0x4, R2 ;  /* 0x000000040c027825 */ /* 0x002fcc00078e0002 */
[----:B--2---:R-:W2:Y:S01]  /*0070*/  LDG.E R2, desc[UR4][R2.64] ;  /* 0x0000000402027981 */ /* 0x004ea2000c1e1900 */
[----:B------:R-:W-:Y:S01]  /*0080*/  MOV R0, 0x0 ;  /* 0x0000000000007802 */ /* 0x000fe20000000f00 */
[----:B------:R-:W1:Y:S01]  /*0090*/  LDCU UR4, c[0x0][0x2f8] ;  /* 0x00005f00ff0477ac */ /* 0x000e620008000800 */
[----:B0-----:R-:W-:Y:S01]  /*00a0*/  IMAD.U32 R4, RZ, RZ, UR6 ;  /* 0x00000006ff047e24 */ /* 0x001fe2000f8e00ff */
[----:B------:R0:W-:Y:S01]  /*00b0*/  STL [R1], R12 ;  /* 0x0000000c01007387 */ /* 0x0001e20000100800 */
[----:B------:R0:W3:Y:S01]  /*00c0*/  LDC.64 R10, c[0x4][R0] ;  /* 0x01000000000a7b82 */ /* 0x0000e20000000a00 */
[----:B------:R-:W4:Y:S01]  /*00d0*/  LDCU UR5, c[0x0][0x2fc] ;  /* 0x00005f80ff0577ac */ /* 0x000f220008000800 */
[----:B------:R-:W-:Y:S02]  /*00e0*/  MOV R5, UR7 ;  /* 0x0000000700057c02 */ /* 0x000fe40008000f00 */
[----:B-1----:R-:W-:-:S05]  /*00f0*/  IADD3 R6, P0, PT, R1, UR4, RZ ;  /* 0x0000000401067c10 */ /* 0x002fca000ff1e0ff */
[----:B----4-:R-:W-:Y:S01]  /*0100*/  IMAD.X R7, RZ, RZ, UR5, P0 ;  /* 0x00000005ff077e24 */ /* 0x010fe200080e06ff */
[----:B--2---:R-:W1:Y:S02]  /*0110*/  F2F.F64.F32 R8, R2 ;  /* 0x0000000200087310 */ /* 0x004e640000201800 */
[----:B-1-3--:R0:W-:Y:S05]  /*0120*/  STL.64 [R1+0x8], R8 ;  /* 0x0000080801007387 */ /* 0x00a1ea0000100a00 */
[----:B------:R-:W-:-:S07]  /*0130*/  LEPC R20, `(.L_x_0) ;  /* 0x000000001014794e */ /* 0x000fce0000000000 */
[----:B0-----:R-:W-:Y:S05]  /*0140*/  CALL.ABS.NOINC R10 ;  /* 0x000000000a007343 */ /* 0x001fea0003c00000 */
.L_x_0:
[----:B------:R-:W-:Y:S05]  /*0150*/  EXIT ;  /* 0x000000000000794d */ /* 0x000fea0003800000 */
.L_x_1:
[----:B------:R-:W-:-:S00]  /*0160*/  BRA `(.L_x_1) ;  /* 0xfffffffc00fc7947 */ /* 0x000fc0000383ffff */
[----:B------:R-:W-:-:S00]  /*0170*/  NOP ;  /* 0x0000000000007918 */ /* 0x000fc00000000000 */
        /* <DEDUP_REMOVED lines=8> */
.L_x_2:


//--------------------- .nv.global.init           --------------------------
	.section	.nv.global.init,"aw",@progbits
.nv.global.init:
	.type		$str,@object
	.size		$str,(.L_0 - $str)
$str:
        /*0000*/ 	.byte	0x74, 0x68, 0x72, 0x65, 0x61, 0x64, 0x20, 0x69, 0x64, 0x20, 0x2d, 0x3e, 0x20, 0x25, 0x64, 0x2c
        /*0010*/ 	.byte	0x20, 0x64, 0x61, 0x74, 0x61, 0x20, 0x2d, 0x3e, 0x20, 0x25, 0x66, 0x0a, 0x00
.L_0:


//--------------------- .nv.shared.reserved.0     --------------------------
	.section	.nv.shared.reserved.0,"aw",@nobits
	.weak		__nv_reservedSMEM_offset_0_alias
	.size		__nv_reservedSMEM_offset_0_alias, 0, 64
	.other		__nv_reservedSMEM_offset_0_alias,@"STO_CUDA_RESERVED_SHARED STV_DEFAULT"
__nv_reservedSMEM_offset_0_alias:
	.zero		0
	.zero		64


//--------------------- .nv.constant0._Z18pinnedMemoryKernelPf --------------------------
	.section	.nv.constant0._Z18pinnedMemoryKernelPf,"a",@progbits
	.sectionflags	@""
	.align	4
.nv.constant0._Z18pinnedMemoryKernelPf:
	.zero		904


//--------------------- SYMBOLS --------------------------

	.type		.nv.reservedSmem.offset0,@object
	.size		.nv.reservedSmem.offset0,0x4
	.type		vprintf,@function
